	.headerflags	@"EF_CUDA_TEXMODE_UNIFIED EF_CUDA_64BIT_ADDRESS EF_CUDA_ACCELERATORS EF_CUDA_SM90 EF_CUDA_VIRTUAL_SM(EF_CUDA_SM90)"
	.elftype	@"ET_EXEC"


//--------------------- .nv.info                  --------------------------
	.section	.nv.info,"",@"SHT_CUDA_INFO"
	.align	4


	//----- nvinfo : EIATTR_REGCOUNT
	.align		4
        /*0000*/ 	.byte	0x04, 0x2f
        /*0002*/ 	.short	(.L_3 - .L_2)
	.align		4
.L_2:
        /*0004*/ 	.word	index@(triton_poi_fused_div_mul_0)
        /*0008*/ 	.word	0x00000013


	//----- nvinfo : EIATTR_MIN_STACK_SIZE
	.align		4
.L_3:
        /*000c*/ 	.byte	0x04, 0x12
        /*000e*/ 	.short	(.L_5 - .L_4)
	.align		4
.L_4:
        /*0010*/ 	.word	index@(triton_poi_fused_div_mul_0)
        /*0014*/ 	.word	0x00000000


	//----- nvinfo : EIATTR_FRAME_SIZE
	.align		4
.L_5:
        /*0018*/ 	.byte	0x04, 0x11
        /*001a*/ 	.short	(.L_7 - .L_6)
	.align		4
.L_6:
        /*001c*/ 	.word	index@(triton_poi_fused_div_mul_0)
        /*0020*/ 	.word	0x00000000


	//----- nvinfo : EIATTR_MIN_STACK_SIZE
	.align		4
.L_7:
        /*0024*/ 	.byte	0x04, 0x12
        /*0026*/ 	.short	(.L_9 - .L_8)
	.align		4
.L_8:
        /*0028*/ 	.word	index@(triton_poi_fused_div_mul_0)
        /*002c*/ 	.word	0x00000000
.L_9:


//--------------------- .nv.info.triton_poi_fused_div_mul_0 --------------------------
	.section	.nv.info.triton_poi_fused_div_mul_0,"",@"SHT_CUDA_INFO"
	.sectionflags	@""
	.align	4


	//----- nvinfo : EIATTR_CUDA_API_VERSION
	.align		4
        /*0000*/ 	.byte	0x04, 0x37
        /*0002*/ 	.short	(.L_11 - .L_10)
.L_10:
        /*0004*/ 	.word	0x0000007c


	//----- nvinfo : EIATTR_KPARAM_INFO
	.align		4
.L_11:
        /*0008*/ 	.byte	0x04, 0x17
        /*000a*/ 	.short	(.L_13 - .L_12)
.L_12:
        /*000c*/ 	.word	0x00000000
        /*0010*/ 	.short	0x0002
        /*0012*/ 	.short	0x0010
        /*0014*/ 	.byte	0x00, 0xf0, 0x11, 0x00


	//----- nvinfo : EIATTR_KPARAM_INFO
	.align		4
.L_13:
        /*0018*/ 	.byte	0x04, 0x17
        /*001a*/ 	.short	(.L_15 - .L_14)
.L_14:
        /*001c*/ 	.word	0x00000000
        /*0020*/ 	.short	0x0001
        /*0022*/ 	.short	0x0008
        /*0024*/ 	.byte	0x00, 0xf4, 0x21, 0x00


	//----- nvinfo : EIATTR_KPARAM_INFO
	.align		4
.L_15:
        /*0028*/ 	.byte	0x04, 0x17
        /*002a*/ 	.short	(.L_17 - .L_16)
.L_16:
        /*002c*/ 	.word	0x00000000
        /*0030*/ 	.short	0x0000
        /*0032*/ 	.short	0x0000
        /*0034*/ 	.byte	0x00, 0xf4, 0x21, 0x00


	//----- nvinfo : EIATTR_SPARSE_MMA_MASK
	.align		4
.L_17:
        /*0038*/ 	.byte	0x03, 0x50
        /*003a*/ 	.short	0x0000


	//----- nvinfo : EIATTR_MAXREG_COUNT
	.align		4
        /*003c*/ 	.byte	0x03, 0x1b
        /*003e*/ 	.short	0x00ff


	//----- nvinfo : EIATTR_EXIT_INSTR_OFFSETS
	.align		4
        /*0040*/ 	.byte	0x04, 0x1c
        /*0042*/ 	.short	(.L_19 - .L_18)


	//   ....[0]....
.L_18:
        /*0044*/ 	.word	0x00000330


	//   ....[1]....
        /*0048*/ 	.word	0x00000350


	//----- nvinfo : EIATTR_REQNTID
	.align		4
.L_19:
        /*004c*/ 	.byte	0x04, 0x10
        /*004e*/ 	.short	(.L_21 - .L_20)
.L_20:
        /*0050*/ 	.word	0x00000080
        /*0054*/ 	.word	0x00000001
        /*0058*/ 	.word	0x00000001


	//----- nvinfo : EIATTR_CBANK_PARAM_SIZE
	.align		4
.L_21:
        /*005c*/ 	.byte	0x03, 0x19
        /*005e*/ 	.short	0x0014


	//----- nvinfo : EIATTR_PARAM_CBANK
	.align		4
        /*0060*/ 	.byte	0x04, 0x0a
        /*0062*/ 	.short	(.L_23 - .L_22)
	.align		4
.L_22:
        /*0064*/ 	.word	index@(.nv.constant0.triton_poi_fused_div_mul_0)
        /*0068*/ 	.short	0x0210
        /*006a*/ 	.short	0x0014


	//----- nvinfo : EIATTR_SW_WAR
	.align		4
.L_23:
        /*006c*/ 	.byte	0x04, 0x36
        /*006e*/ 	.short	(.L_25 - .L_24)
.L_24:
        /*0070*/ 	.word	0x00000008
.L_25:


//--------------------- .nv.callgraph             --------------------------
	.section	.nv.callgraph,"",@"SHT_CUDA_CALLGRAPH"
	.align	4
	.sectionentsize	8
	.align		4
        /*0000*/ 	.word	0x00000000
	.align		4
        /*0004*/ 	.word	0xffffffff
	.align		4
        /*0008*/ 	.word	0x00000000
	.align		4
        /*000c*/ 	.word	0xfffffffe
	.align		4
        /*0010*/ 	.word	0x00000000
	.align		4
        /*0014*/ 	.word	0xfffffffd
	.align		4
        /*0018*/ 	.word	0x00000000
	.align		4
        /*001c*/ 	.word	0xfffffffc


//--------------------- .nv.constant4             --------------------------
	.section	.nv.constant4,"a",@progbits
	.align	8
	.align		8
.nv.constant4:
        /*0000*/ 	.dword	_$_str
	.align		8
        /*0008*/ 	.dword	_$_str_$_2


//--------------------- .text.triton_poi_fused_div_mul_0 --------------------------
	.section	.text.triton_poi_fused_div_mul_0,"ax",@progbits
	.align	128
        .global         triton_poi_fused_div_mul_0
        .type           triton_poi_fused_div_mul_0,@function
        .size           triton_poi_fused_div_mul_0,(.L_x_1 - triton_poi_fused_div_mul_0)
        .other          triton_poi_fused_div_mul_0,@"STO_CUDA_ENTRY STV_DEFAULT"
triton_poi_fused_div_mul_0:
.text.triton_poi_fused_div_mul_0:
[----:B------:R-:W0:Y:S02]  /*0000*/  LDC R1, c[0x0][0x28] ;  /* 0x00000a00ff017b82 */ /* 0x000e240000000800 */
[----:B------:R-:W1:Y:S01]  /*0010*/  S2R R5, SR_TID.X ;  /* 0x0000000000057919 */ /* 0x000e620000002100 */
[----:B------:R-:W2:Y:S01]  /*0020*/  LDC.64 R2, c[0x0][0x210] ;  /* 0x00008400ff027b82 */ /* 0x000ea20000000a00 */
[----:B------:R-:W-:Y:S01]  /*0030*/  ULDC.64 UR4, c[0x0][0x208] ;  /* 0x0000820000047ab9 */ /* 0x000fe20000000a00 */
[----:B------:R-:W3:Y:S01]  /*0040*/  S2R R0, SR_CTAID.X ;  /* 0x0000000000007919 */ /* 0x000ee20000002500 */
[----:B-1----:R-:W-:Y:S02]  /*0050*/  LOP3.LUT R5, R5, 0x7f, RZ, 0xc0, !PT ;  /* 0x0000007f05057812 */ /* 0x002fe400078ec0ff */
[----:B---3--:R-:W-:Y:S02]  /*0060*/  SHF.R.S32.HI R4, RZ, 0x18, R0 ;  /* 0x00000018ff047819 */ /* 0x008fe40000011400 */
[----:B------:R-:W-:Y:S02]  /*0070*/  LEA R5, R0, R5, 0x7 ;  /* 0x0000000500057211 */ /* 0x000fe400078e38ff */
[----:B------:R-:W-:-:S02]  /*0080*/  SGXT R0, R4, 0x1 ;  /* 0x000000010400781a */ /* 0x000fc40000000200 */
[----:B------:R-:W-:Y:S02]  /*0090*/  ISETP.GE.AND P0, PT, R5, 0x100, PT ;  /* 0x000001000500780c */ /* 0x000fe40003f06270 */
[CC--:B------:R-:W-:Y:S02]  /*00a0*/  LEA.HI R4, R0.reuse, R5.reuse, RZ, 0x4 ;  /* 0x0000000500047211 */ /* 0x0c0fe400078f20ff */
[----:B------:R-:W-:Y:S02]  /*00b0*/  LEA.HI R0, R0, R5, RZ, 0x6 ;  /* 0x0000000500007211 */ /* 0x000fe400078f30ff */
[----:B------:R-:W-:Y:S02]  /*00c0*/  LOP3.LUT R4, R4, 0xfffffff0, RZ, 0xc0, !PT ;  /* 0xfffffff004047812 */ /* 0x000fe400078ec0ff */
[----:B------:R-:W-:-:S04]  /*00d0*/  LOP3.LUT R0, R0, 0xffffffc0, RZ, 0xc0, !PT ;  /* 0xffffffc000007812 */ /* 0x000fc800078ec0ff */
[----:B------:R-:W-:Y:S01]  /*00e0*/  IADD3 R11, R0, R5, -R4 ;  /* 0x00000005000b7210 */ /* 0x000fe20007ffe804 */
[----:B------:R-:W-:Y:S01]  /*00f0*/  IMAD.MOV.U32 R4, RZ, RZ, RZ ;  /* 0x000000ffff047224 */ /* 0x000fe200078e00ff */
[----:B------:R-:W-:Y:S02]  /*0100*/  HFMA2.MMA R0, -RZ, RZ, 0, 0 ;  /* 0x00000000ff007435 */ /* 0x000fe400000001ff */
[----:B------:R-:W-:Y:S01]  /*0110*/  IADD3 R9, R11, 0x10, RZ ;  /* 0x000000100b097810 */ /* 0x000fe20007ffe0ff */
[C---:B------:R-:W-:Y:S02]  /*0120*/  VIADD R13, R11.reuse, 0x20 ;  /* 0x000000200b0d7836 */ /* 0x040fe40000000000 */
[----:B--2---:R-:W-:-:S04]  /*0130*/  IMAD.WIDE R6, R11, 0x4, R2 ;  /* 0x000000040b067825 */ /* 0x004fc800078e0202 */
[----:B------:R-:W-:Y:S01]  /*0140*/  IMAD.WIDE R8, R9, 0x4, R2 ;  /* 0x0000000409087825 */ /* 0x000fe200078e0202 */
[----:B------:R-:W-:Y:S01]  /*0150*/  MOV R14, RZ ;  /* 0x000000ff000e7202 */ /* 0x000fe20000000f00 */
[----:B------:R-:W-:Y:S01]  /*0160*/  HFMA2.MMA R16, -RZ, RZ, 0, 0 ;  /* 0x00000000ff107435 */ /* 0x000fe200000001ff */
[----:B------:R-:W2:Y:S01]  /*0170*/  @!P0 LDG.E.EL R0, desc[UR4][R6.64] ;  /* 0x0000000406008981 */ /* 0x000ea2000c2e1900 */
[----:B------:R-:W-:-:S03]  /*0180*/  VIADD R15, R11, 0x30 ;  /* 0x000000300b0f7836 */ /* 0x000fc60000000000 */
[----:B------:R-:W3:Y:S01]  /*0190*/  @!P0 LDG.E.EL R4, desc[UR4][R8.64] ;  /* 0x0000000408048981 */ /* 0x000ee2000c2e1900 */
[----:B------:R-:W-:-:S04]  /*01a0*/  IMAD.WIDE R10, R13, 0x4, R2 ;  /* 0x000000040d0a7825 */ /* 0x000fc800078e0202 */
[--C-:B------:R-:W-:Y:S01]  /*01b0*/  IMAD.WIDE R12, R15, 0x4, R2.reuse ;  /* 0x000000040f0c7825 */ /* 0x100fe200078e0202 */
[----:B------:R-:W4:Y:S04]  /*01c0*/  @!P0 LDG.E.EL R14, desc[UR4][R10.64] ;  /* 0x000000040a0e8981 */ /* 0x000f28000c2e1900 */
[----:B------:R-:W5:Y:S01]  /*01d0*/  @!P0 LDG.E.EL R16, desc[UR4][R12.64] ;  /* 0x000000040c108981 */ /* 0x000f62000c2e1900 */
[----:B------:R-:W-:Y:S02]  /*01e0*/  IMAD.MOV.U32 R15, RZ, RZ, RZ ;  /* 0x000000ffff0f7224 */ /* 0x000fe400078e00ff */
[----:B------:R-:W-:-:S05]  /*01f0*/  IMAD.WIDE R2, R5, 0x4, R2 ;  /* 0x0000000405027825 */ /* 0x000fca00078e0202 */
[----:B------:R1:W5:Y:S02]  /*0200*/  @!P0 LDG.E R15, desc[UR4][R2.64] ;  /* 0x00000004020f8981 */ /* 0x000364000c1e1900 */
[----:B-1----:R-:W1:Y:S02]  /*0210*/  LDC.64 R2, c[0x0][0x218] ;  /* 0x00008600ff027b82 */ /* 0x002e640000000a00 */
[----:B-1----:R-:W-:-:S04]  /*0220*/  IMAD.WIDE R2, R5, 0x4, R2 ;  /* 0x0000000405027825 */ /* 0x002fc800078e0202 */
[----:B---3--:R-:W-:-:S04]  /*0230*/  FMUL R9, R4, R4 ;  /* 0x0000000404097220 */ /* 0x008fc80000400000 */
[----:B--2---:R-:W-:-:S04]  /*0240*/  FFMA R9, R0, R0, R9 ;  /* 0x0000000000097223 */ /* 0x004fc80000000009 */
[----:B----4-:R-:W-:-:S04]  /*0250*/  FFMA R9, R14, R14, R9 ;  /* 0x0000000e0e097223 */ /* 0x010fc80000000009 */
[----:B-----5:R-:W-:-:S04]  /*0260*/  FFMA R9, R16, R16, R9 ;  /* 0x0000001010097223 */ /* 0x020fc80000000009 */
[----:B------:R-:W1:Y:S02]  /*0270*/  MUFU.SQRT R0, R9 ;  /* 0x0000000900007308 */ /* 0x000e640000002000 */
[C---:B-1----:R-:W-:Y:S02]  /*0280*/  FSETP.GT.AND P1, PT, R0.reuse, 9.9999999600419720025e-13, PT ;  /* 0x2b8cbccc0000780b */ /* 0x042fe40003f24000 */
[----:B------:R-:W-:-:S11]  /*0290*/  FSETP.NAN.AND P2, PT, R0, R0, PT ;  /* 0x000000000000720b */ /* 0x000fd60003f48000 */
[----:B------:R-:W-:-:S04]  /*02a0*/  @!P1 FSEL R0, R0, 9.9999999600419720025e-13, P2 ;  /* 0x2b8cbccc00009808 */ /* 0x000fc80001000000 */
[C---:B------:R-:W-:Y:S02]  /*02b0*/  FSETP.GT.AND P1, PT, R0.reuse, 8.50705917302346158658e+37, PT ;  /* 0x7e8000000000780b */ /* 0x040fe40003f24000 */
[----:B------:R-:W-:-:S11]  /*02c0*/  FSETP.GEU.AND P2, PT, R0, 1.175494350822287508e-38, PT ;  /* 0x008000000000780b */ /* 0x000fd60003f4e000 */
[----:B------:R-:W-:-:S04]  /*02d0*/  @P1 FMUL R0, R0, 0.25 ;  /* 0x3e80000000001820 */ /* 0x000fc80000400000 */
[----:B------:R-:W-:-:S06]  /*02e0*/  @!P2 FMUL R0, R0, 16777216 ;  /* 0x4b8000000000a820 */ /* 0x000fcc0000400000 */
[----:B------:R-:W1:Y:S01]  /*02f0*/  MUFU.RCP R0, R0 ;  /* 0x0000000000007308 */ /* 0x000e620000001000 */
[----:B------:R-:W-:-:S04]  /*0300*/  @P1 FMUL R15, R15, 0.25 ;  /* 0x3e8000000f0f1820 */ /* 0x000fc80000400000 */
[----:B------:R-:W-:-:S04]  /*0310*/  @!P2 FMUL R15, R15, 16777216 ;  /* 0x4b8000000f0fa820 */ /* 0x000fc80000400000 */
[----:B-1----:R-:W-:Y:S01]  /*0320*/  FMUL R15, R0, R15 ;  /* 0x0000000f000f7220 */ /* 0x002fe20000400000 */
[----:B------:R-:W-:Y:S06]  /*0330*/  @P0 EXIT ;  /* 0x000000000000094d */ /* 0x000fec0003800000 */
[----:B------:R-:W-:Y:S01]  /*0340*/  STG.E desc[UR4][R2.64], R15 ;  /* 0x0000000f02007986 */ /* 0x000fe2000c101904 */
[----:B------:R-:W-:Y:S05]  /*0350*/  EXIT ;  /* 0x000000000000794d */ /* 0x000fea0003800000 */
.L_x_0:
[----:B------:R-:W-:-:S00]  /*0360*/  BRA `(.L_x_0) ;  /* 0xfffffffc00fc7947 */ /* 0x000fc0000383ffff */
[----:B------:R-:W-:-:S00]  /*0370*/  NOP ;  /* 0x0000000000007918 */ /* 0x000fc00000000000 */
        /* <DEDUP_REMOVED lines=8> */
.L_x_1:


//--------------------- .nv.global.init           --------------------------
	.section	.nv.global.init,"aw",@progbits
.nv.global.init:
	.type		_$_str,@object
	.size		_$_str,(_$_str_$_2 - _$_str)
_$_str:
        /*0000*/ 	.byte	0x5f, 0x5f, 0x43, 0x55, 0x44, 0x41, 0x5f, 0x46, 0x54, 0x5a, 0x00
	.type		_$_str_$_2,@object
	.size		_$_str_$_2,(.L_1 - _$_str_$_2)
_$_str_$_2:
        /*000b*/ 	.byte	0x5f, 0x5f, 0x43, 0x55, 0x44, 0x41, 0x5f, 0x50, 0x52, 0x45, 0x43, 0x5f, 0x53, 0x51, 0x52, 0x54
        /*001b*/ 	.byte	0x00
.L_1:


//--------------------- .nv.constant0.triton_poi_fused_div_mul_0 --------------------------
	.section	.nv.constant0.triton_poi_fused_div_mul_0,"a",@progbits
	.sectionflags	@""
	.align	4
.nv.constant0.triton_poi_fused_div_mul_0:
	.zero		548
